	.headerflags	@"EF_CUDA_TEXMODE_UNIFIED EF_CUDA_64BIT_ADDRESS EF_CUDA_ACCELERATORS EF_CUDA_SM90 EF_CUDA_VIRTUAL_SM(EF_CUDA_SM90)"
	.elftype	@"ET_EXEC"


//--------------------- .nv.info                  --------------------------
	.section	.nv.info,"",@"SHT_CUDA_INFO"
	.align	4


	//----- nvinfo : EIATTR_REGCOUNT
	.align		4
        /*0000*/ 	.byte	0x04, 0x2f
        /*0002*/ 	.short	(.L_1 - .L_0)
	.align		4
.L_0:
        /*0004*/ 	.word	index@(triton_poi_fused__softmax_div_eq_masked_fill_2)
        /*0008*/ 	.word	0x00000014


	//----- nvinfo : EIATTR_MIN_STACK_SIZE
	.align		4
.L_1:
        /*000c*/ 	.byte	0x04, 0x12
        /*000e*/ 	.short	(.L_3 - .L_2)
	.align		4
.L_2:
        /*0010*/ 	.word	index@(triton_poi_fused__softmax_div_eq_masked_fill_2)
        /*0014*/ 	.word	0x00000000


	//----- nvinfo : EIATTR_FRAME_SIZE
	.align		4
.L_3:
        /*0018*/ 	.byte	0x04, 0x11
        /*001a*/ 	.short	(.L_5 - .L_4)
	.align		4
.L_4:
        /*001c*/ 	.word	index@(triton_poi_fused__softmax_div_eq_masked_fill_2)
        /*0020*/ 	.word	0x00000000


	//----- nvinfo : EIATTR_MIN_STACK_SIZE
	.align		4
.L_5:
        /*0024*/ 	.byte	0x04, 0x12
        /*0026*/ 	.short	(.L_7 - .L_6)
	.align		4
.L_6:
        /*0028*/ 	.word	index@(triton_poi_fused__softmax_div_eq_masked_fill_2)
        /*002c*/ 	.word	0x00000000
.L_7:


//--------------------- .nv.info.triton_poi_fused__softmax_div_eq_masked_fill_2 --------------------------
	.section	.nv.info.triton_poi_fused__softmax_div_eq_masked_fill_2,"",@"SHT_CUDA_INFO"
	.sectionflags	@""
	.align	4


	//----- nvinfo : EIATTR_CUDA_API_VERSION
	.align		4
        /*0000*/ 	.byte	0x04, 0x37
        /*0002*/ 	.short	(.L_9 - .L_8)
.L_8:
        /*0004*/ 	.word	0x0000007c


	//----- nvinfo : EIATTR_KPARAM_INFO
	.align		4
.L_9:
        /*0008*/ 	.byte	0x04, 0x17
        /*000a*/ 	.short	(.L_11 - .L_10)
.L_10:
        /*000c*/ 	.word	0x00000000
        /*0010*/ 	.short	0x0004
        /*0012*/ 	.short	0x0020
        /*0014*/ 	.byte	0x00, 0xf0, 0x11, 0x00


	//----- nvinfo : EIATTR_KPARAM_INFO
	.align		4
.L_11:
        /*0018*/ 	.byte	0x04, 0x17
        /*001a*/ 	.short	(.L_13 - .L_12)
.L_12:
        /*001c*/ 	.word	0x00000000
        /*0020*/ 	.short	0x0003
        /*0022*/ 	.short	0x0018
        /*0024*/ 	.byte	0x00, 0xf4, 0x21, 0x00


	//----- nvinfo : EIATTR_KPARAM_INFO
	.align		4
.L_13:
        /*0028*/ 	.byte	0x04, 0x17
        /*002a*/ 	.short	(.L_15 - .L_14)
.L_14:
        /*002c*/ 	.word	0x00000000
        /*0030*/ 	.short	0x0002
        /*0032*/ 	.short	0x0010
        /*0034*/ 	.byte	0x00, 0xf4, 0x21, 0x00


	//----- nvinfo : EIATTR_KPARAM_INFO
	.align		4
.L_15:
        /*0038*/ 	.byte	0x04, 0x17
        /*003a*/ 	.short	(.L_17 - .L_16)
.L_16:
        /*003c*/ 	.word	0x00000000
        /*0040*/ 	.short	0x0001
        /*0042*/ 	.short	0x0008
        /*0044*/ 	.byte	0x00, 0xf4, 0x21, 0x00


	//----- nvinfo : EIATTR_KPARAM_INFO
	.align		4
.L_17:
        /*0048*/ 	.byte	0x04, 0x17
        /*004a*/ 	.short	(.L_19 - .L_18)
.L_18:
        /*004c*/ 	.word	0x00000000
        /*0050*/ 	.short	0x0000
        /*0052*/ 	.short	0x0000
        /*0054*/ 	.byte	0x00, 0xf4, 0x21, 0x00


	//----- nvinfo : EIATTR_SPARSE_MMA_MASK
	.align		4
.L_19:
        /*0058*/ 	.byte	0x03, 0x50
        /*005a*/ 	.short	0x0000


	//----- nvinfo : EIATTR_MAXREG_COUNT
	.align		4
        /*005c*/ 	.byte	0x03, 0x1b
        /*005e*/ 	.short	0x00ff


	//----- nvinfo : EIATTR_EXIT_INSTR_OFFSETS
	.align		4
        /*0060*/ 	.byte	0x04, 0x1c
        /*0062*/ 	.short	(.L_21 - .L_20)


	//   ....[0]....
.L_20:
        /*0064*/ 	.word	0x00000510


	//   ....[1]....
        /*0068*/ 	.word	0x00000530


	//----- nvinfo : EIATTR_REQNTID
	.align		4
.L_21:
        /*006c*/ 	.byte	0x04, 0x10
        /*006e*/ 	.short	(.L_23 - .L_22)
.L_22:
        /*0070*/ 	.word	0x00000020
        /*0074*/ 	.word	0x00000001
        /*0078*/ 	.word	0x00000001


	//----- nvinfo : EIATTR_CBANK_PARAM_SIZE
	.align		4
.L_23:
        /*007c*/ 	.byte	0x03, 0x19
        /*007e*/ 	.short	0x0024


	//----- nvinfo : EIATTR_PARAM_CBANK
	.align		4
        /*0080*/ 	.byte	0x04, 0x0a
        /*0082*/ 	.short	(.L_25 - .L_24)
	.align		4
.L_24:
        /*0084*/ 	.word	index@(.nv.constant0.triton_poi_fused__softmax_div_eq_masked_fill_2)
        /*0088*/ 	.short	0x0210
        /*008a*/ 	.short	0x0024


	//----- nvinfo : EIATTR_SW_WAR
	.align		4
.L_25:
        /*008c*/ 	.byte	0x04, 0x36
        /*008e*/ 	.short	(.L_27 - .L_26)
.L_26:
        /*0090*/ 	.word	0x00000008
.L_27:


//--------------------- .nv.callgraph             --------------------------
	.section	.nv.callgraph,"",@"SHT_CUDA_CALLGRAPH"
	.align	4
	.sectionentsize	8
	.align		4
        /*0000*/ 	.word	0x00000000
	.align		4
        /*0004*/ 	.word	0xffffffff
	.align		4
        /*0008*/ 	.word	0x00000000
	.align		4
        /*000c*/ 	.word	0xfffffffe
	.align		4
        /*0010*/ 	.word	0x00000000
	.align		4
        /*0014*/ 	.word	0xfffffffd
	.align		4
        /*0018*/ 	.word	0x00000000
	.align		4
        /*001c*/ 	.word	0xfffffffc


//--------------------- .text.triton_poi_fused__softmax_div_eq_masked_fill_2 --------------------------
	.section	.text.triton_poi_fused__softmax_div_eq_masked_fill_2,"ax",@progbits
	.align	128
        .global         triton_poi_fused__softmax_div_eq_masked_fill_2
        .type           triton_poi_fused__softmax_div_eq_masked_fill_2,@function
        .size           triton_poi_fused__softmax_div_eq_masked_fill_2,(.L_x_1 - triton_poi_fused__softmax_div_eq_masked_fill_2)
        .other          triton_poi_fused__softmax_div_eq_masked_fill_2,@"STO_CUDA_ENTRY STV_DEFAULT"
triton_poi_fused__softmax_div_eq_masked_fill_2:
.text.triton_poi_fused__softmax_div_eq_masked_fill_2:
[----:B------:R-:W0:Y:S02]  /*0000*/  LDC R1, c[0x0][0x28] ;  /* 0x00000a00ff017b82 */ /* 0x000e240000000800 */
[----:B------:R-:W1:Y:S01]  /*0010*/  S2R R14, SR_TID.X ;  /* 0x00000000000e7919 */ /* 0x000e620000002100 */
[----:B------:R-:W2:Y:S01]  /*0020*/  LDC.64 R2, c[0x0][0x210] ;  /* 0x00008400ff027b82 */ /* 0x000ea20000000a00 */
[----:B------:R-:W-:Y:S01]  /*0030*/  CS2R R12, SRZ ;  /* 0x00000000000c7805 */ /* 0x000fe2000001ff00 */
[----:B------:R-:W-:Y:S01]  /*0040*/  ULDC.64 UR4, c[0x0][0x208] ;  /* 0x0000820000047ab9 */ /* 0x000fe20000000a00 */
[----:B------:R-:W3:Y:S05]  /*0050*/  S2R R7, SR_CTAID.X ;  /* 0x0000000000077919 */ /* 0x000eea0000002500 */
[----:B------:R-:W4:Y:S01]  /*0060*/  LDC.64 R4, c[0x0][0x218] ;  /* 0x00008600ff047b82 */ /* 0x000f220000000a00 */
[----:B-1----:R-:W-:-:S02]  /*0070*/  LOP3.LUT R0, R14, 0xf, RZ, 0xc0, !PT ;  /* 0x0000000f0e007812 */ /* 0x002fc400078ec0ff */
[----:B---3--:R-:W-:-:S03]  /*0080*/  SHF.R.S32.HI R6, RZ, 0x1b, R7 ;  /* 0x0000001bff067819 */ /* 0x008fc60000011407 */
[----:B------:R-:W-:Y:S01]  /*0090*/  IMAD R7, R7, 0x10, R0 ;  /* 0x0000001007077824 */ /* 0x000fe200078e0200 */
[----:B------:R-:W-:Y:S01]  /*00a0*/  SGXT R0, R6, 0x1 ;  /* 0x000000010600781a */ /* 0x000fe20000000200 */
[----:B------:R-:W-:-:S03]  /*00b0*/  IMAD.MOV.U32 R6, RZ, RZ, RZ ;  /* 0x000000ffff067224 */ /* 0x000fc600078e00ff */
[C---:B------:R-:W-:Y:S01]  /*00c0*/  ISETP.GE.AND P0, PT, R7.reuse, 0x10, PT ;  /* 0x000000100700780c */ /* 0x040fe20003f06270 */
[----:B------:R-:W-:Y:S01]  /*00d0*/  IMAD.SHL.U32 R11, R7, 0x4, RZ ;  /* 0x00000004070b7824 */ /* 0x000fe200078e00ff */
[----:B------:R-:W-:-:S03]  /*00e0*/  LEA.HI R0, R0, R7, RZ, 0x2 ;  /* 0x0000000700007211 */ /* 0x000fc600078f10ff */
[----:B----4-:R-:W-:Y:S01]  /*00f0*/  IMAD.WIDE R4, R11, 0x4, R4 ;  /* 0x000000040b047825 */ /* 0x010fe200078e0204 */
[----:B------:R-:W-:-:S03]  /*0100*/  LOP3.LUT R9, R0, 0xfffffffc, RZ, 0xc0, !PT ;  /* 0xfffffffc00097812 */ /* 0x000fc600078ec0ff */
[----:B------:R-:W-:Y:S02]  /*0110*/  IMAD.MOV.U32 R0, RZ, RZ, RZ ;  /* 0x000000ffff007224 */ /* 0x000fe400078e00ff */
[----:B--2---:R-:W-:Y:S01]  /*0120*/  IMAD.WIDE R2, R9, 0x4, R2 ;  /* 0x0000000409027825 */ /* 0x004fe200078e0202 */
[----:B------:R-:W-:Y:S02]  /*0130*/  CS2R R8, SRZ ;  /* 0x0000000000087805 */ /* 0x000fe4000001ff00 */
[----:B------:R-:W-:Y:S01]  /*0140*/  CS2R R10, SRZ ;  /* 0x00000000000a7805 */ /* 0x000fe2000001ff00 */
[----:B------:R-:W2:Y:S04]  /*0150*/  @!P0 LDG.E.EL R12, desc[UR4][R4.64+0xc] ;  /* 0x00000c04040c8981 */ /* 0x000ea8000c2e1900 */
[----:B------:R-:W3:Y:S04]  /*0160*/  @!P0 LDG.E.EL R13, desc[UR4][R2.64] ;  /* 0x00000004020d8981 */ /* 0x000ee8000c2e1900 */
[----:B------:R-:W4:Y:S04]  /*0170*/  @!P0 LDG.E.EL R6, desc[UR4][R2.64+0x4] ;  /* 0x0000040402068981 */ /* 0x000f28000c2e1900 */
[----:B------:R-:W5:Y:S04]  /*0180*/  @!P0 LDG.E.EL R0, desc[UR4][R4.64] ;  /* 0x0000000404008981 */ /* 0x000f68000c2e1900 */
[----:B------:R-:W2:Y:S04]  /*0190*/  @!P0 LDG.E.EL R8, desc[UR4][R4.64+0x4] ;  /* 0x0000040404088981 */ /* 0x000ea8000c2e1900 */
[----:B------:R-:W2:Y:S04]  /*01a0*/  @!P0 LDG.E.EL R9, desc[UR4][R2.64+0x8] ;  /* 0x0000080402098981 */ /* 0x000ea8000c2e1900 */
[----:B------:R1:W2:Y:S04]  /*01b0*/  @!P0 LDG.E.EL R10, desc[UR4][R4.64+0x8] ;  /* 0x00000804040a8981 */ /* 0x0002a8000c2e1900 */
[----:B------:R1:W2:Y:S02]  /*01c0*/  @!P0 LDG.E.EL R11, desc[UR4][R2.64+0xc] ;  /* 0x00000c04020b8981 */ /* 0x0002a4000c2e1900 */
[----:B-1----:R-:W1:Y:S08]  /*01d0*/  LDC.64 R4, c[0x0][0x228] ;  /* 0x00008a00ff047b82 */ /* 0x002e700000000a00 */
[----:B------:R-:W1:Y:S02]  /*01e0*/  LDC.64 R2, c[0x0][0x220] ;  /* 0x00008800ff027b82 */ /* 0x000e640000000a00 */
[----:B-1----:R-:W-:-:S04]  /*01f0*/  IMAD.WIDE R4, R7, 0x4, R4 ;  /* 0x0000000407047825 */ /* 0x002fc800078e0204 */
[----:B------:R-:W-:Y:S01]  /*0200*/  IMAD.WIDE R2, R7, 0x4, R2 ;  /* 0x0000000407027825 */ /* 0x000fe200078e0202 */
[----:B---3--:R-:W-:Y:S02]  /*0210*/  LOP3.LUT P1, RZ, R13, 0x7fffffff, RZ, 0xc0, !PT ;  /* 0x7fffffff0dff7812 */ /* 0x008fe4000782c0ff */
[----:B----4-:R-:W-:Y:S02]  /*0220*/  LOP3.LUT P0, RZ, R6, 0x7fffffff, RZ, 0xc0, !PT ;  /* 0x7fffffff06ff7812 */ /* 0x010fe4000780c0ff */
[----:B-----5:R-:W-:Y:S02]  /*0230*/  FSEL R0, R0, -1.00000000000000000000e+09, P1 ;  /* 0xce6e6b2800007808 */ /* 0x020fe40000800000 */
[----:B--2---:R-:W-:-:S04]  /*0240*/  FSEL R13, R8, -1.00000000000000000000e+09, P0 ;  /* 0xce6e6b28080d7808 */ /* 0x004fc80000000000 */
[CC--:B------:R-:W-:Y:S02]  /*0250*/  FSETP.GT.AND P0, PT, R0.reuse, R13.reuse, PT ;  /* 0x0000000d0000720b */ /* 0x0c0fe40003f04000 */
[----:B------:R-:W-:Y:S02]  /*0260*/  LOP3.LUT P2, RZ, R9, 0x7fffffff, RZ, 0xc0, !PT ;  /* 0x7fffffff09ff7812 */ /* 0x000fe4000784c0ff */
[C---:B------:R-:W-:Y:S02]  /*0270*/  FSETP.NAN.AND P1, PT, R0.reuse, R0, PT ;  /* 0x000000000000720b */ /* 0x040fe40003f28000 */
[----:B------:R-:W-:Y:S02]  /*0280*/  FSEL R9, R0, R13, P0 ;  /* 0x0000000d00097208 */ /* 0x000fe40000000000 */
[----:B------:R-:W-:Y:S02]  /*0290*/  FSEL R10, R10, -1.00000000000000000000e+09, P2 ;  /* 0xce6e6b280a0a7808 */ /* 0x000fe40001000000 */
[----:B------:R-:W-:-:S04]  /*02a0*/  FSEL R9, R0, R9, P1 ;  /* 0x0000000900097208 */ /* 0x000fc80000800000 */
[----:B------:R-:W-:Y:S02]  /*02b0*/  FSETP.GT.AND P0, PT, R9, R10, PT ;  /* 0x0000000a0900720b */ /* 0x000fe40003f04000 */
[----:B------:R-:W-:Y:S02]  /*02c0*/  LOP3.LUT P2, RZ, R11, 0x7fffffff, RZ, 0xc0, !PT ;  /* 0x7fffffff0bff7812 */ /* 0x000fe4000784c0ff */
[----:B------:R-:W-:Y:S02]  /*02d0*/  FSETP.NAN.AND P1, PT, R9, R9, PT ;  /* 0x000000090900720b */ /* 0x000fe40003f28000 */
[----:B------:R-:W-:-:S07]  /*02e0*/  FSEL R12, R12, -1.00000000000000000000e+09, P2 ;  /* 0xce6e6b280c0c7808 */ /* 0x000fce0001000000 */
[----:B------:R-:W-:-:S04]  /*02f0*/  @!P0 FSEL R9, R9, R10, P1 ;  /* 0x0000000a09098208 */ /* 0x000fc80000800000 */
[C---:B------:R-:W-:Y:S02]  /*0300*/  FSETP.GT.AND P0, PT, R9.reuse, R12, PT ;  /* 0x0000000c0900720b */ /* 0x040fe40003f04000 */
[----:B------:R-:W-:-:S11]  /*0310*/  FSETP.NAN.AND P1, PT, R9, R9, PT ;  /* 0x000000090900720b */ /* 0x000fd60003f28000 */
[----:B------:R-:W-:-:S05]  /*0320*/  @!P0 FSEL R9, R9, R12, P1 ;  /* 0x0000000c09098208 */ /* 0x000fca0000800000 */
[--C-:B------:R-:W-:Y:S01]  /*0330*/  FADD R0, R0, -R9.reuse ;  /* 0x8000000900007221 */ /* 0x100fe20000000000 */
[--C-:B------:R-:W-:Y:S01]  /*0340*/  FADD R13, R13, -R9.reuse ;  /* 0x800000090d0d7221 */ /* 0x100fe20000000000 */
[--C-:B------:R-:W-:Y:S02]  /*0350*/  FADD R10, R10, -R9.reuse ;  /* 0x800000090a0a7221 */ /* 0x100fe40000000000 */
[----:B------:R-:W-:Y:S01]  /*0360*/  FMUL R0, R0, 1.4426950216293334961 ;  /* 0x3fb8aa3b00007820 */ /* 0x000fe20000400000 */
[----:B------:R-:W-:Y:S01]  /*0370*/  FMUL R13, R13, 1.4426950216293334961 ;  /* 0x3fb8aa3b0d0d7820 */ /* 0x000fe20000400000 */
[----:B------:R-:W-:Y:S01]  /*0380*/  FADD R12, R12, -R9 ;  /* 0x800000090c0c7221 */ /* 0x000fe20000000000 */
[----:B------:R-:W-:Y:S02]  /*0390*/  FMUL R10, R10, 1.4426950216293334961 ;  /* 0x3fb8aa3b0a0a7820 */ /* 0x000fe40000400000 */
[----:B------:R-:W-:Y:S02]  /*03a0*/  FSETP.GEU.AND P1, PT, R0, -126, PT ;  /* 0xc2fc00000000780b */ /* 0x000fe40003f2e000 */
[----:B------:R-:W-:Y:S01]  /*03b0*/  FSETP.GEU.AND P4, PT, R13, -126, PT ;  /* 0xc2fc00000d00780b */ /* 0x000fe20003f8e000 */
[----:B------:R-:W-:Y:S01]  /*03c0*/  FMUL R12, R12, 1.4426950216293334961 ;  /* 0x3fb8aa3b0c0c7820 */ /* 0x000fe20000400000 */
[----:B------:R-:W-:-:S04]  /*03d0*/  FSETP.GEU.AND P3, PT, R10, -126, PT ;  /* 0xc2fc00000a00780b */ /* 0x000fc80003f6e000 */
[----:B------:R-:W-:-:S05]  /*03e0*/  FSETP.GEU.AND P2, PT, R12, -126, PT ;  /* 0xc2fc00000c00780b */ /* 0x000fca0003f4e000 */
[----:B------:R-:W-:Y:S02]  /*03f0*/  @!P1 FMUL R0, R0, 0.5 ;  /* 0x3f00000000009820 */ /* 0x000fe40000400000 */
[----:B------:R-:W-:Y:S02]  /*0400*/  @!P4 FMUL R13, R13, 0.5 ;  /* 0x3f0000000d0dc820 */ /* 0x000fe40000400000 */
[----:B------:R-:W-:Y:S02]  /*0410*/  @!P3 FMUL R10, R10, 0.5 ;  /* 0x3f0000000a0ab820 */ /* 0x000fe40000400000 */
[----:B------:R-:W1:Y:S02]  /*0420*/  MUFU.EX2 R0, R0 ;  /* 0x0000000000007308 */ /* 0x000e640000000800 */
[----:B------:R-:W-:-:S06]  /*0430*/  @!P2 FMUL R12, R12, 0.5 ;  /* 0x3f0000000c0ca820 */ /* 0x000fcc0000400000 */
[----:B------:R-:W2:Y:S01]  /*0440*/  MUFU.EX2 R11, R13 ;  /* 0x0000000d000b7308 */ /* 0x000ea20000000800 */
[----:B------:R-:W-:-:S07]  /*0450*/  LOP3.LUT P0, RZ, R14, 0x10, RZ, 0xc0, !PT ;  /* 0x000000100eff7812 */ /* 0x000fce000780c0ff */
[----:B------:R-:W3:Y:S01]  /*0460*/  MUFU.EX2 R15, R10 ;  /* 0x0000000a000f7308 */ /* 0x000ee20000000800 */
[----:B------:R-:W-:-:S07]  /*0470*/  ISETP.LT.AND P0, PT, R7, 0x10, !P0 ;  /* 0x000000100700780c */ /* 0x000fce0004701270 */
[----:B------:R-:W4:Y:S01]  /*0480*/  MUFU.EX2 R17, R12 ;  /* 0x0000000c00117308 */ /* 0x000f220000000800 */
[----:B-1----:R-:W-:Y:S01]  /*0490*/  @!P1 FMUL R0, R0, R0 ;  /* 0x0000000000009220 */ /* 0x002fe20000400000 */
[----:B--2---:R-:W-:-:S04]  /*04a0*/  @!P4 FMUL R11, R11, R11 ;  /* 0x0000000b0b0bc220 */ /* 0x004fc80000400000 */
[----:B------:R-:W-:Y:S01]  /*04b0*/  FADD R0, R0, R11 ;  /* 0x0000000b00007221 */ /* 0x000fe20000000000 */
[----:B---3--:R-:W-:Y:S01]  /*04c0*/  @!P3 FMUL R15, R15, R15 ;  /* 0x0000000f0f0fb220 */ /* 0x008fe20000400000 */
[----:B------:R1:W-:Y:S03]  /*04d0*/  @P0 STG.E desc[UR4][R2.64], R9 ;  /* 0x0000000902000986 */ /* 0x0003e6000c101904 */
[----:B------:R-:W-:Y:S01]  /*04e0*/  FADD R0, R0, R15 ;  /* 0x0000000f00007221 */ /* 0x000fe20000000000 */
[----:B----4-:R-:W-:-:S04]  /*04f0*/  @!P2 FMUL R17, R17, R17 ;  /* 0x000000111111a220 */ /* 0x010fc80000400000 */
[----:B------:R-:W-:Y:S01]  /*0500*/  FADD R17, R0, R17 ;  /* 0x0000001100117221 */ /* 0x000fe20000000000 */
[----:B-1----:R-:W-:Y:S06]  /*0510*/  @!P0 EXIT ;  /* 0x000000000000894d */ /* 0x002fec0003800000 */
[----:B------:R-:W-:Y:S01]  /*0520*/  STG.E desc[UR4][R4.64], R17 ;  /* 0x0000001104007986 */ /* 0x000fe2000c101904 */
[----:B------:R-:W-:Y:S05]  /*0530*/  EXIT ;  /* 0x000000000000794d */ /* 0x000fea0003800000 */
.L_x_0:
[----:B------:R-:W-:-:S00]  /*0540*/  BRA `(.L_x_0) ;  /* 0xfffffffc00fc7947 */ /* 0x000fc0000383ffff */
[----:B------:R-:W-:-:S00]  /*0550*/  NOP ;  /* 0x0000000000007918 */ /* 0x000fc00000000000 */
        /* <DEDUP_REMOVED lines=10> */
.L_x_1:


//--------------------- .nv.constant0.triton_poi_fused__softmax_div_eq_masked_fill_2 --------------------------
	.section	.nv.constant0.triton_poi_fused__softmax_div_eq_masked_fill_2,"a",@progbits
	.sectionflags	@""
	.align	4
.nv.constant0.triton_poi_fused__softmax_div_eq_masked_fill_2:
	.zero		564
